//
// Generated by NVIDIA NVVM Compiler
//
// Compiler Build ID: CL-36424714
// Cuda compilation tools, release 13.0, V13.0.88
// Based on NVVM 20.0.0
//

.version 9.0
.target sm_100
.address_size 64

	// .globl	_Z15AdderCudaKernelPdPKd

.visible .entry _Z15AdderCudaKernelPdPKd(
	.param .u64 .ptr .align 1 _Z15AdderCudaKernelPdPKd_param_0,
	.param .u64 .ptr .align 1 _Z15AdderCudaKernelPdPKd_param_1
)
{
	.reg .pred 	%p<4>;
	.reg .b32 	%r<11>;
	.reg .b64 	%rd<8>;
	.reg .b64 	%fd<4>;

	ld.param.u64 	%rd1, [_Z15AdderCudaKernelPdPKd_param_0];
	ld.param.u64 	%rd2, [_Z15AdderCudaKernelPdPKd_param_1];
	mov.u32 	%r3, %ctaid.x;
	shl.b32 	%r4, %r3, 4;
	mov.u32 	%r5, %tid.x;
	add.s32 	%r1, %r4, %r5;
	mov.u32 	%r6, %ctaid.y;
	shl.b32 	%r7, %r6, 4;
	mov.u32 	%r8, %tid.y;
	add.s32 	%r9, %r7, %r8;
	setp.gt.s32 	%p1, %r1, 10000;
	setp.gt.u32 	%p2, %r9, 10000;
	or.pred  	%p3, %p1, %p2;
	@%p3 bra 	$L__BB0_2;
	cvta.to.global.u64 	%rd3, %rd2;
	cvta.to.global.u64 	%rd4, %rd1;
	mad.lo.s32 	%r10, %r1, 10001, %r9;
	mul.wide.s32 	%rd5, %r10, 8;
	add.s64 	%rd6, %rd3, %rd5;
	ld.global.nc.f64 	%fd1, [%rd6];
	add.s64 	%rd7, %rd4, %rd5;
	ld.global.f64 	%fd2, [%rd7];
	add.f64 	%fd3, %fd1, %fd2;
	st.global.f64 	[%rd7], %fd3;
$L__BB0_2:
	ret;

}
	// .globl	_Z18MultipleCudaKernelPKdS0_Pd
.visible .entry _Z18MultipleCudaKernelPKdS0_Pd(
	.param .u64 .ptr .align 1 _Z18MultipleCudaKernelPKdS0_Pd_param_0,
	.param .u64 .ptr .align 1 _Z18MultipleCudaKernelPKdS0_Pd_param_1,
	.param .u64 .ptr .align 1 _Z18MultipleCudaKernelPKdS0_Pd_param_2
)
{
	.reg .pred 	%p<5>;
	.reg .b32 	%r<22>;
	.reg .b64 	%rd<32>;
	.reg .b64 	%fd<16>;

	ld.param.u64 	%rd16, [_Z18MultipleCudaKernelPKdS0_Pd_param_0];
	ld.param.u64 	%rd17, [_Z18MultipleCudaKernelPKdS0_Pd_param_1];
	ld.param.u64 	%rd18, [_Z18MultipleCudaKernelPKdS0_Pd_param_2];
	mov.u32 	%r8, %ctaid.x;
	shl.b32 	%r9, %r8, 4;
	mov.u32 	%r10, %tid.x;
	add.s32 	%r1, %r9, %r10;
	mov.u32 	%r11, %ctaid.y;
	shl.b32 	%r12, %r11, 4;
	mov.u32 	%r13, %tid.y;
	add.s32 	%r14, %r12, %r13;
	setp.gt.s32 	%p1, %r1, 10000;
	setp.gt.u32 	%p2, %r14, 10000;
	or.pred  	%p3, %p1, %p2;
	@%p3 bra 	$L__BB1_5;
	cvta.to.global.u64 	%rd19, %rd17;
	cvta.to.global.u64 	%rd20, %rd18;
	mul.lo.s32 	%r20, %r1, 10001;
	add.s32 	%r16, %r20, %r14;
	mul.wide.s32 	%rd21, %r16, 8;
	add.s64 	%rd1, %rd20, %rd21;
	add.s32 	%r17, %r14, 10001;
	mul.wide.u32 	%rd22, %r17, 8;
	add.s64 	%rd31, %rd19, %rd22;
	add.s32 	%r18, %r14, 20002;
	mul.wide.u32 	%rd23, %r18, 8;
	add.s64 	%rd30, %rd19, %rd23;
	add.s32 	%r19, %r14, 30003;
	mul.wide.u32 	%rd24, %r19, 8;
	add.s64 	%rd29, %rd19, %rd24;
	mul.wide.u32 	%rd25, %r14, 8;
	add.s64 	%rd28, %rd19, %rd25;
	cvta.to.global.u64 	%rd26, %rd16;
	add.s64 	%rd6, %rd26, 16;
	mov.b32 	%r21, 0;
	mov.f64 	%fd15, 0d0000000000000000;
$L__BB1_2:
	mul.wide.s32 	%rd27, %r20, 8;
	add.s64 	%rd11, %rd6, %rd27;
	ld.global.nc.f64 	%fd5, [%rd11+-16];
	ld.global.nc.f64 	%fd6, [%rd28];
	fma.rn.f64 	%fd2, %fd5, %fd6, %fd15;
	setp.eq.s32 	%p4, %r21, 10000;
	@%p4 bra 	$L__BB1_4;
	ld.global.nc.f64 	%fd7, [%rd11+-8];
	ld.global.nc.f64 	%fd8, [%rd31];
	fma.rn.f64 	%fd9, %fd7, %fd8, %fd2;
	ld.global.nc.f64 	%fd10, [%rd11];
	ld.global.nc.f64 	%fd11, [%rd30];
	fma.rn.f64 	%fd12, %fd10, %fd11, %fd9;
	ld.global.nc.f64 	%fd13, [%rd11+8];
	ld.global.nc.f64 	%fd14, [%rd29];
	fma.rn.f64 	%fd15, %fd13, %fd14, %fd12;
	add.s32 	%r21, %r21, 4;
	add.s64 	%rd31, %rd31, 320032;
	add.s64 	%rd30, %rd30, 320032;
	add.s64 	%rd29, %rd29, 320032;
	add.s64 	%rd28, %rd28, 320032;
	add.s32 	%r20, %r20, 4;
	bra.uni 	$L__BB1_2;
$L__BB1_4:
	st.global.f64 	[%rd1], %fd2;
$L__BB1_5:
	ret;

}


// ===== COMPILED SASS (sm_100) =====

	.target	sm_100

	.elftype	@"ET_EXEC"


//--------------------- .note.nv.tkinfo           --------------------------
	.section	.note.nv.tkinfo,"",@"SHT_NOTE"
	.sectionflags	@"SHF_NOTE_NV_TKINFO"
	.tkinfo
        /*0018*/ 	.word	0x00000002
        /*0030*/ 	.string	""
        /*0030*/ 	.string	"ptxas"
        /*0030*/ 	.string	"Cuda compilation tools, release 13.0, V13.0.88"
        /*0030*/ 	.string	"Build cuda_13.0.r13.0/compiler.36424714_0"
        /*0030*/ 	.string	"-arch sm_100 -m 64 "



//--------------------- .note.nv.cuinfo           --------------------------
	.section	.note.nv.cuinfo,"",@"SHT_NOTE"
	.sectionflags	@"SHF_NOTE_NV_CUINFO"
        /*0018*/ 	.short	0x0002
        /*001a*/ 	.short	0x0064
        /*001c*/ 	.short	0x0082
	.zero		2


//--------------------- .nv.info                  --------------------------
	.section	.nv.info,"",@"SHT_CUDA_INFO"
	.align	4


	//----- nvinfo : EIATTR_REGCOUNT
	.align		4
        /*0000*/ 	.byte	0x04, 0x2f
        /*0002*/ 	.short	(.L_1 - .L_0)
	.align		4
.L_0:
        /*0004*/ 	.word	index@(_Z15AdderCudaKernelPdPKd)
        /*0008*/ 	.word	0x0000000a


	//----- nvinfo : EIATTR_FRAME_SIZE
	.align		4
.L_1:
        /*000c*/ 	.byte	0x04, 0x11
        /*000e*/ 	.short	(.L_3 - .L_2)
	.align		4
.L_2:
        /*0010*/ 	.word	index@(_Z15AdderCudaKernelPdPKd)
        /*0014*/ 	.word	0x00000000


	//----- nvinfo : EIATTR_REGCOUNT
	.align		4
.L_3:
        /*0018*/ 	.byte	0x04, 0x2f
        /*001a*/ 	.short	(.L_5 - .L_4)
	.align		4
.L_4:
        /*001c*/ 	.word	index@(_Z18MultipleCudaKernelPKdS0_Pd)
        /*0020*/ 	.word	0x00000020


	//----- nvinfo : EIATTR_FRAME_SIZE
	.align		4
.L_5:
        /*0024*/ 	.byte	0x04, 0x11
        /*0026*/ 	.short	(.L_7 - .L_6)
	.align		4
.L_6:
        /*0028*/ 	.word	index@(_Z18MultipleCudaKernelPKdS0_Pd)
        /*002c*/ 	.word	0x00000000


	//----- nvinfo : EIATTR_MIN_STACK_SIZE
	.align		4
.L_7:
        /*0030*/ 	.byte	0x04, 0x12
        /*0032*/ 	.short	(.L_9 - .L_8)
	.align		4
.L_8:
        /*0034*/ 	.word	index@(_Z18MultipleCudaKernelPKdS0_Pd)
        /*0038*/ 	.word	0x00000000


	//----- nvinfo : EIATTR_MIN_STACK_SIZE
	.align		4
.L_9:
        /*003c*/ 	.byte	0x04, 0x12
        /*003e*/ 	.short	(.L_11 - .L_10)
	.align		4
.L_10:
        /*0040*/ 	.word	index@(_Z15AdderCudaKernelPdPKd)
        /*0044*/ 	.word	0x00000000
.L_11:


//--------------------- .nv.compat                --------------------------
	.section	.nv.compat,"",@"SHT_CUDA_COMPAT_INFO"
	.align	4
        /*0000*/ 	.byte	0x02, 0x09, 0x00, 0x00, 0x02, 0x02, 0x01, 0x00, 0x02, 0x05, 0x05, 0x00, 0x03, 0x07, 0x01, 0x01
        /*0010*/ 	.byte	0x02, 0x03, 0x00, 0x00, 0x02, 0x06, 0x01, 0x00, 0x04, 0x0b, 0x08, 0x00, 0x01, 0x00, 0x00, 0x00
        /*0020*/ 	.byte	0x00, 0x00, 0x00, 0x00


//--------------------- .nv.info._Z18MultipleCudaKernelPKdS0_Pd --------------------------
	.section	.nv.info._Z18MultipleCudaKernelPKdS0_Pd,"",@"SHT_CUDA_INFO"
	.sectionflags	@""
	.align	4


	//----- nvinfo : EIATTR_CUDA_API_VERSION
	.align		4
        /*0000*/ 	.byte	0x04, 0x37
        /*0002*/ 	.short	(.L_13 - .L_12)
.L_12:
        /*0004*/ 	.word	0x00000082


	//----- nvinfo : EIATTR_KPARAM_INFO
	.align		4
.L_13:
        /*0008*/ 	.byte	0x04, 0x17
        /*000a*/ 	.short	(.L_15 - .L_14)
.L_14:
        /*000c*/ 	.word	0x00000000
        /*0010*/ 	.short	0x0002
        /*0012*/ 	.short	0x0010
        /*0014*/ 	.byte	0x00, 0xf5, 0x21, 0x00


	//----- nvinfo : EIATTR_KPARAM_INFO
	.align		4
.L_15:
        /*0018*/ 	.byte	0x04, 0x17
        /*001a*/ 	.short	(.L_17 - .L_16)
.L_16:
        /*001c*/ 	.word	0x00000000
        /*0020*/ 	.short	0x0001
        /*0022*/ 	.short	0x0008
        /*0024*/ 	.byte	0x00, 0xf5, 0x21, 0x00


	//----- nvinfo : EIATTR_KPARAM_INFO
	.align		4
.L_17:
        /*0028*/ 	.byte	0x04, 0x17
        /*002a*/ 	.short	(.L_19 - .L_18)
.L_18:
        /*002c*/ 	.word	0x00000000
        /*0030*/ 	.short	0x0000
        /*0032*/ 	.short	0x0000
        /*0034*/ 	.byte	0x00, 0xf5, 0x21, 0x00


	//----- nvinfo : EIATTR_SPARSE_MMA_MASK
	.align		4
.L_19:
        /*0038*/ 	.byte	0x03, 0x50
        /*003a*/ 	.short	0x0000


	//----- nvinfo : EIATTR_MAXREG_COUNT
	.align		4
        /*003c*/ 	.byte	0x03, 0x1b
        /*003e*/ 	.short	0x00ff


	//----- nvinfo : EIATTR_MERCURY_ISA_VERSION
	.align		4
        /*0040*/ 	.byte	0x03, 0x5f
        /*0042*/ 	.short	0x0101


	//----- nvinfo : EIATTR_VRC_CTA_INIT_COUNT
	.align		4
        /*0044*/ 	.byte	0x02, 0x4a
	.zero		1
	.zero		1


	//----- nvinfo : EIATTR_EXIT_INSTR_OFFSETS
	.align		4
        /*0048*/ 	.byte	0x04, 0x1c
        /*004a*/ 	.short	(.L_21 - .L_20)


	//   ....[0]....
.L_20:
        /*004c*/ 	.word	0x00000090


	//   ....[1]....
        /*0050*/ 	.word	0x00000fa0


	//----- nvinfo : EIATTR_CBANK_PARAM_SIZE
	.align		4
.L_21:
        /*0054*/ 	.byte	0x03, 0x19
        /*0056*/ 	.short	0x0018


	//----- nvinfo : EIATTR_PARAM_CBANK
	.align		4
        /*0058*/ 	.byte	0x04, 0x0a
        /*005a*/ 	.short	(.L_23 - .L_22)
	.align		4
.L_22:
        /*005c*/ 	.word	index@(.nv.constant0._Z18MultipleCudaKernelPKdS0_Pd)
        /*0060*/ 	.short	0x0380
        /*0062*/ 	.short	0x0018


	//----- nvinfo : EIATTR_SW_WAR
	.align		4
.L_23:
        /*0064*/ 	.byte	0x04, 0x36
        /*0066*/ 	.short	(.L_25 - .L_24)
.L_24:
        /*0068*/ 	.word	0x00000008
.L_25:


//--------------------- .nv.info._Z15AdderCudaKernelPdPKd --------------------------
	.section	.nv.info._Z15AdderCudaKernelPdPKd,"",@"SHT_CUDA_INFO"
	.sectionflags	@""
	.align	4


	//----- nvinfo : EIATTR_CUDA_API_VERSION
	.align		4
        /*0000*/ 	.byte	0x04, 0x37
        /*0002*/ 	.short	(.L_27 - .L_26)
.L_26:
        /*0004*/ 	.word	0x00000082


	//----- nvinfo : EIATTR_KPARAM_INFO
	.align		4
.L_27:
        /*0008*/ 	.byte	0x04, 0x17
        /*000a*/ 	.short	(.L_29 - .L_28)
.L_28:
        /*000c*/ 	.word	0x00000000
        /*0010*/ 	.short	0x0001
        /*0012*/ 	.short	0x0008
        /*0014*/ 	.byte	0x00, 0xf5, 0x21, 0x00


	//----- nvinfo : EIATTR_KPARAM_INFO
	.align		4
.L_29:
        /*0018*/ 	.byte	0x04, 0x17
        /*001a*/ 	.short	(.L_31 - .L_30)
.L_30:
        /*001c*/ 	.word	0x00000000
        /*0020*/ 	.short	0x0000
        /*0022*/ 	.short	0x0000
        /*0024*/ 	.byte	0x00, 0xf5, 0x21, 0x00


	//----- nvinfo : EIATTR_SPARSE_MMA_MASK
	.align		4
.L_31:
        /*0028*/ 	.byte	0x03, 0x50
        /*002a*/ 	.short	0x0000


	//----- nvinfo : EIATTR_MAXREG_COUNT
	.align		4
        /*002c*/ 	.byte	0x03, 0x1b
        /*002e*/ 	.short	0x00ff


	//----- nvinfo : EIATTR_MERCURY_ISA_VERSION
	.align		4
        /*0030*/ 	.byte	0x03, 0x5f
        /*0032*/ 	.short	0x0101


	//----- nvinfo : EIATTR_VRC_CTA_INIT_COUNT
	.align		4
        /*0034*/ 	.byte	0x02, 0x4a
	.zero		1
	.zero		1


	//----- nvinfo : EIATTR_EXIT_INSTR_OFFSETS
	.align		4
        /*0038*/ 	.byte	0x04, 0x1c
        /*003a*/ 	.short	(.L_33 - .L_32)


	//   ....[0]....
.L_32:
        /*003c*/ 	.word	0x00000090


	//   ....[1]....
        /*0040*/ 	.word	0x00000140


	//----- nvinfo : EIATTR_CBANK_PARAM_SIZE
	.align		4
.L_33:
        /*0044*/ 	.byte	0x03, 0x19
        /*0046*/ 	.short	0x0010


	//----- nvinfo : EIATTR_PARAM_CBANK
	.align		4
        /*0048*/ 	.byte	0x04, 0x0a
        /*004a*/ 	.short	(.L_35 - .L_34)
	.align		4
.L_34:
        /*004c*/ 	.word	index@(.nv.constant0._Z15AdderCudaKernelPdPKd)
        /*0050*/ 	.short	0x0380
        /*0052*/ 	.short	0x0010


	//----- nvinfo : EIATTR_SW_WAR
	.align		4
.L_35:
        /*0054*/ 	.byte	0x04, 0x36
        /*0056*/ 	.short	(.L_37 - .L_36)
.L_36:
        /*0058*/ 	.word	0x00000008
.L_37:


//--------------------- .nv.callgraph             --------------------------
	.section	.nv.callgraph,"",@"SHT_CUDA_CALLGRAPH"
	.align	4
	.sectionentsize	8
	.align		4
        /*0000*/ 	.word	0x00000000
	.align		4
        /*0004*/ 	.word	0xffffffff
	.align		4
        /*0008*/ 	.word	0x00000000
	.align		4
        /*000c*/ 	.word	0xfffffffe
	.align		4
        /*0010*/ 	.word	0x00000000
	.align		4
        /*0014*/ 	.word	0xfffffffd
	.align		4
        /*0018*/ 	.word	0x00000000
	.align		4
        /*001c*/ 	.word	0xfffffffc


//--------------------- .text._Z18MultipleCudaKernelPKdS0_Pd --------------------------
	.section	.text._Z18MultipleCudaKernelPKdS0_Pd,"ax",@progbits
	.align	128
        .global         _Z18MultipleCudaKernelPKdS0_Pd
        .type           _Z18MultipleCudaKernelPKdS0_Pd,@function
        .size           _Z18MultipleCudaKernelPKdS0_Pd,(.L_x_3 - _Z18MultipleCudaKernelPKdS0_Pd)
        .other          _Z18MultipleCudaKernelPKdS0_Pd,@"STO_CUDA_ENTRY STV_DEFAULT"
_Z18MultipleCudaKernelPKdS0_Pd:
.text._Z18MultipleCudaKernelPKdS0_Pd:
[----:B------:R-:W-:Y:S01]  /*0000*/  LDC R1, c[0x0][0x37c] ;  /* 0x0000df00ff017b82 */ /* 0x000fe20000000800 */
[----:B------:R-:W0:Y:S01]  /*0010*/  S2R R0, SR_CTAID.Y ;  /* 0x0000000000007919 */ /* 0x000e220000002600 */
[----:B------:R-:W0:Y:S01]  /*0020*/  S2R R3, SR_TID.Y ;  /* 0x0000000000037919 */ /* 0x000e220000002200 */
[----:B------:R-:W1:Y:S01]  /*0030*/  S2R R9, SR_CTAID.X ;  /* 0x0000000000097919 */ /* 0x000e620000002500 */
[----:B------:R-:W1:Y:S01]  /*0040*/  S2R R2, SR_TID.X ;  /* 0x0000000000027919 */ /* 0x000e620000002100 */
[----:B0-----:R-:W-:-:S04]  /*0050*/  LEA R0, R0, R3, 0x4 ;  /* 0x0000000300007211 */ /* 0x001fc800078e20ff */
[----:B------:R-:W-:Y:S02]  /*0060*/  ISETP.GT.U32.AND P0, PT, R0, 0x2710, PT ;  /* 0x000027100000780c */ /* 0x000fe40003f04070 */
[----:B-1----:R-:W-:-:S04]  /*0070*/  LEA R9, R9, R2, 0x4 ;  /* 0x0000000209097211 */ /* 0x002fc800078e20ff */
[----:B------:R-:W-:-:S13]  /*0080*/  ISETP.GT.OR P0, PT, R9, 0x2710, P0 ;  /* 0x000027100900780c */ /* 0x000fda0000704670 */
[----:B------:R-:W-:Y:S05]  /*0090*/  @P0 EXIT ;  /* 0x000000000000094d */ /* 0x000fea0003800000 */
[----:B------:R-:W0:Y:S01]  /*00a0*/  LDCU.64 UR4, c[0x0][0x380] ;  /* 0x00007000ff0477ac */ /* 0x000e220008000a00 */
[----:B------:R-:W1:Y:S01]  /*00b0*/  LDC.64 R12, c[0x0][0x388] ;  /* 0x0000e200ff0c7b82 */ /* 0x000e620000000a00 */
[----:B------:R-:W-:Y:S01]  /*00c0*/  IMAD R9, R9, 0x2711, RZ ;  /* 0x0000271109097824 */ /* 0x000fe200078e02ff */
[----:B------:R-:W2:Y:S01]  /*00d0*/  LDCU.64 UR6, c[0x0][0x358] ;  /* 0x00006b00ff0677ac */ /* 0x000ea20008000a00 */
[----:B------:R-:W-:Y:S01]  /*00e0*/  VIADD R7, R0, 0x2711 ;  /* 0x0000271100077836 */ /* 0x000fe20000000000 */
[----:B0-----:R-:W-:-:S04]  /*00f0*/  UIADD3 UR4, UP0, UPT, UR4, 0x10, URZ ;  /* 0x0000001004047890 */ /* 0x001fc8000ff1e0ff */
[----:B------:R-:W-:Y:S02]  /*0100*/  UIADD3.X UR5, UPT, UPT, URZ, UR5, URZ, UP0, !UPT ;  /* 0x00000005ff057290 */ /* 0x000fe400087fe4ff */
[----:B------:R-:W-:Y:S02]  /*0110*/  IMAD.U32 R2, RZ, RZ, UR4 ;  /* 0x00000004ff027e24 */ /* 0x000fe4000f8e00ff */
[----:B-1----:R-:W-:Y:S02]  /*0120*/  IMAD.WIDE.U32 R14, R0, 0x8, R12 ;  /* 0x00000008000e7825 */ /* 0x002fe400078e000c */
[----:B------:R-:W-:-:S03]  /*0130*/  MOV R3, UR5 ;  /* 0x0000000500037c02 */ /* 0x000fc60008000f00 */
[----:B--2---:R-:W2:Y:S01]  /*0140*/  LDG.E.64.CONSTANT R24, desc[UR6][R14.64] ;  /* 0x000000060e187981 */ /* 0x004ea2000c1e9b00 */
[----:B------:R-:W-:-:S05]  /*0150*/  IMAD.WIDE R22, R9, 0x8, R2 ;  /* 0x0000000809167825 */ /* 0x000fca00078e0202 */
[----:B------:R-:W2:Y:S01]  /*0160*/  LDG.E.64.CONSTANT R26, desc[UR6][R22.64+-0x10] ;  /* 0xfffff006161a7981 */ /* 0x000ea2000c1e9b00 */
[--C-:B------:R-:W-:Y:S01]  /*0170*/  IMAD.WIDE.U32 R6, R7, 0x8, R12.reuse ;  /* 0x0000000807067825 */ /* 0x100fe200078e000c */
[----:B------:R-:W-:Y:S02]  /*0180*/  IADD3 R11, PT, PT, R0, 0x4e22, RZ ;  /* 0x00004e22000b7810 */ /* 0x000fe40007ffe0ff */
[----:B------:R-:W3:Y:S04]  /*0190*/  LDG.E.64.CONSTANT R20, desc[UR6][R22.64+-0x8] ;  /* 0xfffff80616147981 */ /* 0x000ee8000c1e9b00 */
[----:B------:R-:W3:Y:S01]  /*01a0*/  LDG.E.64.CONSTANT R18, desc[UR6][R6.64] ;  /* 0x0000000606127981 */ /* 0x000ee2000c1e9b00 */
[----:B------:R-:W-:-:S03]  /*01b0*/  IMAD.WIDE.U32 R10, R11, 0x8, R12 ;  /* 0x000000080b0a7825 */ /* 0x000fc600078e000c */
[----:B------:R-:W4:Y:S04]  /*01c0*/  LDG.E.64.CONSTANT R16, desc[UR6][R22.64] ;  /* 0x0000000616107981 */ /* 0x000f28000c1e9b00 */
[----:B------:R-:W4:Y:S01]  /*01d0*/  LDG.E.64.CONSTANT R4, desc[UR6][R10.64] ;  /* 0x000000060a047981 */ /* 0x000f22000c1e9b00 */
[----:B--2---:R-:W-:Y:S01]  /*01e0*/  DFMA R24, R26, R24, RZ ;  /* 0x000000181a18722b */ /* 0x004fe200000000ff */
[----:B------:R-:W-:-:S05]  /*01f0*/  IADD3 R27, PT, PT, R0, 0x7533, RZ ;  /* 0x00007533001b7810 */ /* 0x000fca0007ffe0ff */
[----:B------:R-:W-:Y:S02]  /*0200*/  IMAD.WIDE.U32 R12, R27, 0x8, R12 ;  /* 0x000000081b0c7825 */ /* 0x000fe400078e000c */
[----:B---3--:R-:W-:Y:S02]  /*0210*/  DFMA R26, R20, R18, R24 ;  /* 0x00000012141a722b */ /* 0x008fe40000000018 */
[----:B------:R-:W2:Y:S01]  /*0220*/  LDG.E.64.CONSTANT R24, desc[UR6][R22.64+0x8] ;  /* 0x0000080616187981 */ /* 0x000ea2000c1e9b00 */
[----:B------:R-:W-:-:S03]  /*0230*/  VIADD R19, R9, 0x4 ;  /* 0x0000000409137836 */ /* 0x000fc60000000000 */
[----:B------:R-:W2:Y:S01]  /*0240*/  LDG.E.64.CONSTANT R20, desc[UR6][R12.64] ;  /* 0x000000060c147981 */ /* 0x000ea2000c1e9b00 */
[----:B------:R-:W-:Y:S01]  /*0250*/  IMAD.WIDE R18, R19, 0x8, R2 ;  /* 0x0000000813127825 */ /* 0x000fe200078e0202 */
[----:B----4-:R-:W-:Y:S02]  /*0260*/  DFMA R26, R16, R4, R26 ;  /* 0x00000004101a722b */ /* 0x010fe4000000001a */
[----:B------:R-:W3:Y:S04]  /*0270*/  LDG.E.64.CONSTANT R4, desc[UR6][R14.64+0x4e220] ;  /* 0x04e220060e047981 */ /* 0x000ee8000c1e9b00 */
[----:B------:R-:W3:Y:S01]  /*0280*/  LDG.E.64.CONSTANT R16, desc[UR6][R18.64+-0x10] ;  /* 0xfffff00612107981 */ /* 0x000ee2000c1e9b00 */
[----:B------:R-:W-:-:S03]  /*0290*/  IADD3 R29, PT, PT, R9, 0x8, RZ ;  /* 0x00000008091d7810 */ /* 0x000fc60007ffe0ff */
[----:B------:R-:W4:Y:S01]  /*02a0*/  LDG.E.64.CONSTANT R22, desc[UR6][R18.64+0x8] ;  /* 0x0000080612167981 */ /* 0x000f22000c1e9b00 */
[----:B--2---:R-:W-:-:S03]  /*02b0*/  DFMA R26, R24, R20, R26 ;  /* 0x00000014181a722b */ /* 0x004fc6000000001a */
[----:B------:R-:W2:Y:S04]  /*02c0*/  LDG.E.64.CONSTANT R20, desc[UR6][R6.64+0x4e220] ;  /* 0x04e2200606147981 */ /* 0x000ea8000c1e9b00 */
[----:B------:R-:W2:Y:S01]  /*02d0*/  LDG.E.64.CONSTANT R24, desc[UR6][R18.64+-0x8] ;  /* 0xfffff80612187981 */ /* 0x000ea2000c1e9b00 */
[----:B---3--:R-:W-:-:S03]  /*02e0*/  DFMA R26, R16, R4, R26 ;  /* 0x00000004101a722b */ /* 0x008fc6000000001a */
[----:B------:R-:W3:Y:S04]  /*02f0*/  LDG.E.64.CONSTANT R4, desc[UR6][R10.64+0x4e220] ;  /* 0x04e220060a047981 */ /* 0x000ee8000c1e9b00 */
[----:B------:R-:W3:Y:S01]  /*0300*/  LDG.E.64.CONSTANT R16, desc[UR6][R18.64] ;  /* 0x0000000612107981 */ /* 0x000ee2000c1e9b00 */
[----:B------:R-:W-:-:S03]  /*0310*/  IMAD.WIDE R28, R29, 0x8, R2 ;  /* 0x000000081d1c7825 */ /* 0x000fc600078e0202 */
[----:B------:R-:W5:Y:S01]  /*0320*/  LDG.E.64.CONSTANT R18, desc[UR6][R12.64+0x9c440] ;  /* 0x09c440060c127981 */ /* 0x000f62000c1e9b00 */
[----:B--2---:R-:W-:-:S03]  /*0330*/  DFMA R24, R24, R20, R26 ;  /* 0x000000141818722b */ /* 0x004fc6000000001a */
[----:B------:R-:W4:Y:S04]  /*0340*/  LDG.E.64.CONSTANT R20, desc[UR6][R12.64+0x4e220] ;  /* 0x04e220060c147981 */ /* 0x000f28000c1e9b00 */
[----:B------:R-:W2:Y:S01]  /*0350*/  LDG.E.64.CONSTANT R26, desc[UR6][R14.64+0x9c440] ;  /* 0x09c440060e1a7981 */ /* 0x000ea2000c1e9b00 */
[----:B---3--:R-:W-:-:S03]  /*0360*/  DFMA R16, R16, R4, R24 ;  /* 0x000000041010722b */ /* 0x008fc60000000018 */
[----:B------:R-:W2:Y:S04]  /*0370*/  LDG.E.64.CONSTANT R4, desc[UR6][R28.64+-0x10] ;  /* 0xfffff0061c047981 */ /* 0x000ea8000c1e9b00 */
[----:B------:R-:W3:Y:S01]  /*0380*/  LDG.E.64.CONSTANT R24, desc[UR6][R28.64] ;  /* 0x000000061c187981 */ /* 0x000ee2000c1e9b00 */
[----:B----4-:R-:W-:-:S03]  /*0390*/  DFMA R16, R22, R20, R16 ;  /* 0x000000141610722b */ /* 0x010fc60000000010 */
[----:B------:R-:W4:Y:S04]  /*03a0*/  LDG.E.64.CONSTANT R20, desc[UR6][R6.64+0x9c440] ;  /* 0x09c4400606147981 */ /* 0x000f28000c1e9b00 */
[----:B------:R-:W4:Y:S01]  /*03b0*/  LDG.E.64.CONSTANT R22, desc[UR6][R28.64+-0x8] ;  /* 0xfffff8061c167981 */ /* 0x000f22000c1e9b00 */
[----:B--2---:R-:W-:-:S03]  /*03c0*/  DFMA R26, R4, R26, R16 ;  /* 0x0000001a041a722b */ /* 0x004fc60000000010 */
[----:B------:R-:W3:Y:S04]  /*03d0*/  LDG.E.64.CONSTANT R16, desc[UR6][R10.64+0x9c440] ;  /* 0x09c440060a107981 */ /* 0x000ee8000c1e9b00 */
[----:B------:R-:W5:Y:S01]  /*03e0*/  LDG.E.64.CONSTANT R4, desc[UR6][R28.64+0x8] ;  /* 0x000008061c047981 */ /* 0x000f62000c1e9b00 */
[----:B----4-:R-:W-:Y:S01]  /*03f0*/  DFMA R26, R22, R20, R26 ;  /* 0x00000014161a722b */ /* 0x010fe2000000001a */
[----:B------:R-:W-:-:S05]  /*0400*/  IADD3 R21, PT, PT, R9, 0xc, RZ ;  /* 0x0000000c09157810 */ /* 0x000fca0007ffe0ff */
[----:B------:R-:W-:Y:S02]  /*0410*/  IMAD.WIDE R22, R21, 0x8, R2 ;  /* 0x0000000815167825 */ /* 0x000fe400078e0202 */
[----:B---3--:R-:W-:Y:S01]  /*0420*/  DFMA R26, R24, R16, R26 ;  /* 0x00000010181a722b */ /* 0x008fe2000000001a */
[----:B------:R0:W2:Y:S04]  /*0430*/  LDG.E.64.CONSTANT R16, desc[UR6][R14.64+0xea660] ;  /* 0x0ea660060e107981 */ /* 0x0000a8000c1e9b00 */
[----:B------:R-:W2:Y:S03]  /*0440*/  LDG.E.64.CONSTANT R24, desc[UR6][R22.64+-0x10] ;  /* 0xfffff00616187981 */ /* 0x000ea6000c1e9b00 */
[----:B-----5:R-:W-:Y:S01]  /*0450*/  DFMA R26, R4, R18, R26 ;  /* 0x00000012041a722b */ /* 0x020fe2000000001a */
[----:B------:R-:W1:Y:S01]  /*0460*/  LDC.64 R4, c[0x0][0x390] ;  /* 0x0000e400ff047b82 */ /* 0x000e620000000a00 */
[----:B------:R-:W-:Y:S01]  /*0470*/  IADD3 R18, P3, PT, R14, 0xea660, RZ ;  /* 0x000ea6600e127810 */ /* 0x000fe20007f7e0ff */
[----:B------:R-:W-:Y:S01]  /*0480*/  IMAD.IADD R9, R0, 0x1, R9 ;  /* 0x0000000100097824 */ /* 0x000fe200078e0209 */
[----:B------:R-:W-:-:S02]  /*0490*/  IADD3 R8, P0, PT, R6, 0xea660, RZ ;  /* 0x000ea66006087810 */ /* 0x000fc40007f1e0ff */
[----:B------:R-:W-:Y:S02]  /*04a0*/  IADD3 R10, P1, PT, R10, 0xea660, RZ ;  /* 0x000ea6600a0a7810 */ /* 0x000fe40007f3e0ff */
[----:B------:R-:W-:Y:S02]  /*04b0*/  IADD3 R6, P2, PT, R12, 0xea660, RZ ;  /* 0x000ea6600c067810 */ /* 0x000fe40007f5e0ff */
[----:B------:R-:W-:Y:S01]  /*04c0*/  IADD3.X R19, PT, PT, RZ, R15, RZ, P3, !PT ;  /* 0x0000000fff137210 */ /* 0x000fe20001ffe4ff */
[----:B------:R-:W-:Y:S01]  /*04d0*/  IMAD.X R11, RZ, RZ, R11, P1 ;  /* 0x000000ffff0b7224 */ /* 0x000fe200008e060b */
[----:B0-----:R-:W-:Y:S02]  /*04e0*/  IADD3.X R15, PT, PT, RZ, R7, RZ, P0, !PT ;  /* 0x00000007ff0f7210 */ /* 0x001fe400007fe4ff */
[----:B------:R-:W-:Y:S01]  /*04f0*/  IADD3.X R7, PT, PT, RZ, R13, RZ, P2, !PT ;  /* 0x0000000dff077210 */ /* 0x000fe200017fe4ff */
[----:B------:R-:W-:Y:S01]  /*0500*/  UMOV UR4, 0xc ;  /* 0x0000000c00047882 */ /* 0x000fe20000000000 */
[----:B-1----:R-:W-:Y:S01]  /*0510*/  IMAD.WIDE R4, R9, 0x8, R4 ;  /* 0x0000000809047825 */ /* 0x002fe200078e0204 */
[----:B--2---:R-:W-:-:S11]  /*0520*/  DFMA R16, R24, R16, R26 ;  /* 0x000000101810722b */ /* 0x004fd6000000001a */
.L_x_0:
[----:B------:R-:W-:Y:S01]  /*0530*/  MOV R9, R15 ;  /* 0x0000000f00097202 */ /* 0x000fe20000000f00 */
[----:B------:R-:W2:Y:S04]  /*0540*/  LDG.E.64.CONSTANT R24, desc[UR6][R22.64+-0x8] ;  /* 0xfffff80616187981 */ /* 0x000ea8000c1e9b00 */
[----:B------:R-:W2:Y:S04]  /*0550*/  LDG.E.64.CONSTANT R26, desc[UR6][R8.64] ;  /* 0x00000006081a7981 */ /* 0x000ea8000c1e9b00 */
[----:B------:R-:W3:Y:S04]  /*0560*/  LDG.E.64.CONSTANT R12, desc[UR6][R22.64] ;  /* 0x00000006160c7981 */ /* 0x000ee8000c1e9b00 */
[----:B------:R-:W3:Y:S04]  /*0570*/  LDG.E.64.CONSTANT R14, desc[UR6][R10.64] ;  /* 0x000000060a0e7981 */ /* 0x000ee8000c1e9b00 */
[----:B------:R-:W4:Y:S04]  /*0580*/  LDG.E.64.CONSTANT R28, desc[UR6][R22.64+0x8] ;  /* 0x00000806161c7981 */ /* 0x000f28000c1e9b00 */
[----:B------:R-:W5:Y:S01]  /*0590*/  LDG.E.64.CONSTANT R22, desc[UR6][R6.64+0x4e220] ;  /* 0x04e2200606167981 */ /* 0x000f62000c1e9b00 */
[----:B--2---:R-:W-:-:S03]  /*05a0*/  DFMA R16, R24, R26, R16 ;  /* 0x0000001a1810722b */ /* 0x004fc60000000010 */
[----:B------:R-:W4:Y:S01]  /*05b0*/  LDG.E.64.CONSTANT R24, desc[UR6][R6.64] ;  /* 0x0000000606187981 */ /* 0x000f22000c1e9b00 */
[----:B------:R-:W-:-:S04]  /*05c0*/  VIADD R27, R21, 0x4 ;  /* 0x00000004151b7836 */ /* 0x000fc80000000000 */
[----:B------:R-:W-:Y:S01]  /*05d0*/  IMAD.WIDE R26, R27, 0x8, R2 ;  /* 0x000000081b1a7825 */ /* 0x000fe200078e0202 */
[----:B---3--:R-:W-:Y:S01]  /*05e0*/  DFMA R12, R12, R14, R16 ;  /* 0x0000000e0c0c722b */ /* 0x008fe20000000010 */
[----:B------:R-:W2:Y:S04]  /*05f0*/  LDG.E.64.CONSTANT R16, desc[UR6][R18.64+0x4e220] ;  /* 0x04e2200612107981 */ /* 0x000ea8000c1e9b00 */
[----:B------:R-:W2:Y:S03]  /*0600*/  LDG.E.64.CONSTANT R14, desc[UR6][R26.64+-0x10] ;  /* 0xfffff0061a0e7981 */ /* 0x000ea6000c1e9b00 */
[----:B----4-:R-:W-:Y:S02]  /*0610*/  DFMA R28, R28, R24, R12 ;  /* 0x000000181c1c722b */ /* 0x010fe4000000000c */
[----:B------:R-:W3:Y:S04]  /*0620*/  LDG.E.64.CONSTANT R12, desc[UR6][R8.64+0x4e220] ;  /* 0x04e22006080c7981 */ /* 0x000ee8000c1e9b00 */
[----:B------:R-:W3:Y:S02]  /*0630*/  LDG.E.64.CONSTANT R24, desc[UR6][R26.64+-0x8] ;  /* 0xfffff8061a187981 */ /* 0x000ee4000c1e9b00 */
[----:B--2---:R-:W-:-:S02]  /*0640*/  DFMA R28, R14, R16, R28 ;  /* 0x000000100e1c722b */ /* 0x004fc4000000001c */
[----:B------:R-:W2:Y:S04]  /*0650*/  LDG.E.64.CONSTANT R14, desc[UR6][R10.64+0x4e220] ;  /* 0x04e220060a0e7981 */ /* 0x000ea8000c1e9b00 */
[----:B------:R-:W2:Y:S02]  /*0660*/  LDG.E.64.CONSTANT R16, desc[UR6][R26.64] ;  /* 0x000000061a107981 */ /* 0x000ea4000c1e9b00 */
[----:B---3--:R-:W-:Y:S02]  /*0670*/  DFMA R28, R24, R12, R28 ;  /* 0x0000000c181c722b */ /* 0x008fe4000000001c */
[----:B------:R-:W5:Y:S01]  /*0680*/  LDG.E.64.CONSTANT R24, desc[UR6][R26.64+0x8] ;  /* 0x000008061a187981 */ /* 0x000f62000c1e9b00 */
[----:B------:R-:W-:-:S05]  /*0690*/  IADD3 R13, PT, PT, R21, 0x8, RZ ;  /* 0x00000008150d7810 */ /* 0x000fca0007ffe0ff */
[----:B------:R-:W-:Y:S01]  /*06a0*/  IMAD.WIDE R12, R13, 0x8, R2 ;  /* 0x000000080d0c7825 */ /* 0x000fe200078e0202 */
[----:B--2---:R-:W-:-:S04]  /*06b0*/  DFMA R28, R16, R14, R28 ;  /* 0x0000000e101c722b */ /* 0x004fc8000000001c */
[----:B------:R-:W2:Y:S04]  /*06c0*/  LDG.E.64.CONSTANT R26, desc[UR6][R12.64+0x8] ;  /* 0x000008060c1a7981 */ /* 0x000ea8000c1e9b00 */
[----:B------:R-:W3:Y:S04]  /*06d0*/  LDG.E.64.CONSTANT R14, desc[UR6][R18.64+0x9c440] ;  /* 0x09c44006120e7981 */ /* 0x000ee8000c1e9b00 */
[----:B------:R-:W3:Y:S01]  /*06e0*/  LDG.E.64.CONSTANT R16, desc[UR6][R12.64+-0x10] ;  /* 0xfffff0060c107981 */ /* 0x000ee2000c1e9b00 */
[----:B-----5:R-:W-:-:S03]  /*06f0*/  DFMA R22, R24, R22, R28 ;  /* 0x000000161816722b */ /* 0x020fc6000000001c */
[----:B------:R-:W4:Y:S04]  /*0700*/  LDG.E.64.CONSTANT R24, desc[UR6][R8.64+0x9c440] ;  /* 0x09c4400608187981 */ /* 0x000f28000c1e9b00 */
[----:B------:R-:W4:Y:S01]  /*0710*/  LDG.E.64.CONSTANT R28, desc[UR6][R12.64+-0x8] ;  /* 0xfffff8060c1c7981 */ /* 0x000f22000c1e9b00 */
[----:B---3--:R-:W-:-:S03]  /*0720*/  DFMA R14, R16, R14, R22 ;  /* 0x0000000e100e722b */ /* 0x008fc60000000016 */
[----:B------:R-:W3:Y:S04]  /*0730*/  LDG.E.64.CONSTANT R16, desc[UR6][R10.64+0x9c440] ;  /* 0x09c440060a107981 */ /* 0x000ee8000c1e9b00 */
[----:B------:R-:W3:Y:S01]  /*0740*/  LDG.E.64.CONSTANT R22, desc[UR6][R12.64] ;  /* 0x000000060c167981 */ /* 0x000ee2000c1e9b00 */
[----:B----4-:R-:W-:Y:S01]  /*0750*/  DFMA R28, R28, R24, R14 ;  /* 0x000000181c1c722b */ /* 0x010fe2000000000e */
[----:B------:R-:W-:Y:S02]  /*0760*/  IADD3 R15, PT, PT, R21, 0xc, RZ ;  /* 0x0000000c150f7810 */ /* 0x000fe40007ffe0ff */
[----:B------:R-:W2:Y:S03]  /*0770*/  LDG.E.64.CONSTANT R24, desc[UR6][R6.64+0x9c440] ;  /* 0x09c4400606187981 */ /* 0x000ea6000c1e9b00 */
[----:B------:R-:W-:-:S02]  /*0780*/  IMAD.WIDE R14, R15, 0x8, R2 ;  /* 0x000000080f0e7825 */ /* 0x000fc400078e0202 */
[----:B---3--:R-:W-:Y:S01]  /*0790*/  DFMA R28, R22, R16, R28 ;  /* 0x00000010161c722b */ /* 0x008fe2000000001c */
[----:B------:R-:W3:Y:S04]  /*07a0*/  LDG.E.64.CONSTANT R16, desc[UR6][R18.64+0xea660] ;  /* 0x0ea6600612107981 */ /* 0x000ee8000c1e9b00 */
[----:B------:R-:W3:Y:S03]  /*07b0*/  LDG.E.64.CONSTANT R22, desc[UR6][R14.64+-0x10] ;  /* 0xfffff0060e167981 */ /* 0x000ee6000c1e9b00 */
[----:B--2---:R-:W-:Y:S01]  /*07c0*/  DFMA R28, R26, R24, R28 ;  /* 0x000000181a1c722b */ /* 0x004fe2000000001c */
[----:B------:R-:W2:Y:S04]  /*07d0*/  LDG.E.64.CONSTANT R24, desc[UR6][R8.64+0xea660] ;  /* 0x0ea6600608187981 */ /* 0x000ea8000c1e9b00 */
[----:B------:R-:W2:Y:S03]  /*07e0*/  LDG.E.64.CONSTANT R26, desc[UR6][R14.64+-0x8] ;  /* 0xfffff8060e1a7981 */ /* 0x000ea6000c1e9b00 */
[----:B---3--:R-:W-:Y:S01]  /*07f0*/  DFMA R28, R22, R16, R28 ;  /* 0x00000010161c722b */ /* 0x008fe2000000001c */
[----:B------:R-:W3:Y:S04]  /*0800*/  LDG.E.64.CONSTANT R16, desc[UR6][R10.64+0xea660] ;  /* 0x0ea660060a107981 */ /* 0x000ee8000c1e9b00 */
[----:B------:R-:W3:Y:S01]  /*0810*/  LDG.E.64.CONSTANT R22, desc[UR6][R14.64] ;  /* 0x000000060e167981 */ /* 0x000ee2000c1e9b00 */
[----:B------:R-:W-:-:S04]  /*0820*/  VIADD R13, R21, 0x10 ;  /* 0x00000010150d7836 */ /* 0x000fc80000000000 */
[----:B------:R-:W-:Y:S01]  /*0830*/  IMAD.WIDE R12, R13, 0x8, R2 ;  /* 0x000000080d0c7825 */ /* 0x000fe200078e0202 */
[----:B--2---:R-:W-:Y:S01]  /*0840*/  DFMA R28, R26, R24, R28 ;  /* 0x000000181a1c722b */ /* 0x004fe2000000001c */
[----:B------:R-:W2:Y:S04]  /*0850*/  LDG.E.64.CONSTANT R24, desc[UR6][R6.64+0xea660] ;  /* 0x0ea6600606187981 */ /* 0x000ea8000c1e9b00 */
[----:B------:R-:W2:Y:S03]  /*0860*/  LDG.E.64.CONSTANT R26, desc[UR6][R14.64+0x8] ;  /* 0x000008060e1a7981 */ /* 0x000ea6000c1e9b00 */
        /* <DEDUP_REMOVED lines=9> */
[----:B------:R-:W-:-:S05]  /*0900*/  IADD3 R15, PT, PT, R21, 0x14, RZ ;  /* 0x00000014150f7810 */ /* 0x000fca0007ffe0ff */
        /* <DEDUP_REMOVED lines=59> */
[----:B------:R-:W2:Y:S04]  /*0cc0*/  LDG.E.64.CONSTANT R26, desc[UR6][R12.64+0x8] ;  /* 0x000008060c1a7981 */ /* 0x000ea8000c1e9b00 */
[----:B------:R-:W4:Y:S01]  /*0cd0*/  LDG.E.64.CONSTANT R12, desc[UR6][R6.64+0x2bf320] ;  /* 0x2bf32006060c7981 */ /* 0x000f22000c1e9b00 */
[----:B---3--:R-:W-:-:S03]  /*0ce0*/  DFMA R28, R22, R16, R28 ;  /* 0x00000010161c722b */ /* 0x008fc6000000001c */
[----:B------:R-:W3:Y:S04]  /*0cf0*/  LDG.E.64.CONSTANT R16, desc[UR6][R18.64+0x2bf320] ;  /* 0x2bf3200612107981 */ /* 0x000ee8000c1e9b00 */
[----:B------:R-:W3:Y:S01]  /*0d00*/  LDG.E.64.CONSTANT R22, desc[UR6][R14.64+-0x10] ;  /* 0xfffff0060e167981 */ /* 0x000ee2000c1e9b00 */
[----:B--2---:R-:W-:-:S03]  /*0d10*/  DFMA R28, R26, R24, R28 ;  /* 0x000000181a1c722b */ /* 0x004fc6000000001c */
[----:B------:R-:W2:Y:S04]  /*0d20*/  LDG.E.64.CONSTANT R24, desc[UR6][R8.64+0x2bf320] ;  /* 0x2bf3200608187981 */ /* 0x000ea8000c1e9b00 */
[----:B------:R-:W2:Y:S01]  /*0d30*/  LDG.E.64.CONSTANT R26, desc[UR6][R14.64+-0x8] ;  /* 0xfffff8060e1a7981 */ /* 0x000ea2000c1e9b00 */
[----:B---3--:R-:W-:-:S03]  /*0d40*/  DFMA R28, R22, R16, R28 ;  /* 0x00000010161c722b */ /* 0x008fc6000000001c */
[----:B------:R-:W3:Y:S04]  /*0d50*/  LDG.E.64.CONSTANT R16, desc[UR6][R10.64+0x2bf320] ;  /* 0x2bf320060a107981 */ /* 0x000ee8000c1e9b00 */
[----:B------:R-:W3:Y:S01]  /*0d60*/  LDG.E.64.CONSTANT R22, desc[UR6][R14.64] ;  /* 0x000000060e167981 */ /* 0x000ee2000c1e9b00 */
[----:B--2---:R-:W-:Y:S01]  /*0d70*/  DFMA R28, R26, R24, R28 ;  /* 0x000000181a1c722b */ /* 0x004fe2000000001c */
[----:B------:R-:W-:Y:S02]  /*0d80*/  VIADD R25, R21, 0x28 ;  /* 0x0000002815197836 */ /* 0x000fe40000000000 */
[----:B------:R-:W4:Y:S02]  /*0d90*/  LDG.E.64.CONSTANT R26, desc[UR6][R14.64+0x8] ;  /* 0x000008060e1a7981 */ /* 0x000f24000c1e9b00 */
[----:B------:R-:W-:-:S03]  /*0da0*/  IMAD.WIDE R24, R25, 0x8, R2 ;  /* 0x0000000819187825 */ /* 0x000fc600078e0202 */
[----:B---3--:R-:W-:Y:S01]  /*0db0*/  DFMA R28, R22, R16, R28 ;  /* 0x00000010161c722b */ /* 0x008fe2000000001c */
[----:B------:R-:W-:Y:S01]  /*0dc0*/  IADD3 R21, PT, PT, R21, 0x2c, RZ ;  /* 0x0000002c15157810 */ /* 0x000fe20007ffe0ff */
[----:B------:R-:W2:Y:S04]  /*0dd0*/  LDG.E.64.CONSTANT R16, desc[UR6][R18.64+0x30d540] ;  /* 0x30d5400612107981 */ /* 0x000ea8000c1e9b00 */
[----:B------:R-:W2:Y:S04]  /*0de0*/  LDG.E.64.CONSTANT R22, desc[UR6][R24.64+-0x10] ;  /* 0xfffff00618167981 */ /* 0x000ea8000c1e9b00 */
[----:B------:R-:W3:Y:S01]  /*0df0*/  LDG.E.64.CONSTANT R14, desc[UR6][R6.64+0x30d540] ;  /* 0x30d54006060e7981 */ /* 0x000ee2000c1e9b00 */
[----:B----4-:R-:W-:-:S03]  /*0e00*/  DFMA R12, R26, R12, R28 ;  /* 0x0000000c1a0c722b */ /* 0x010fc6000000001c */
[----:B------:R-:W4:Y:S04]  /*0e10*/  LDG.E.64.CONSTANT R26, desc[UR6][R8.64+0x30d540] ;  /* 0x30d54006081a7981 */ /* 0x000f28000c1e9b00 */
[----:B------:R-:W4:Y:S01]  /*0e20*/  LDG.E.64.CONSTANT R28, desc[UR6][R24.64+-0x8] ;  /* 0xfffff806181c7981 */ /* 0x000f22000c1e9b00 */
[----:B--2---:R-:W-:-:S03]  /*0e30*/  DFMA R22, R22, R16, R12 ;  /* 0x000000101616722b */ /* 0x004fc6000000000c */
[----:B------:R-:W2:Y:S04]  /*0e40*/  LDG.E.64.CONSTANT R12, desc[UR6][R10.64+0x30d540] ;  /* 0x30d540060a0c7981 */ /* 0x000ea8000c1e9b00 */
[----:B------:R-:W2:Y:S01]  /*0e50*/  LDG.E.64.CONSTANT R16, desc[UR6][R24.64] ;  /* 0x0000000618107981 */ /* 0x000ea2000c1e9b00 */
[----:B----4-:R-:W-:-:S03]  /*0e60*/  DFMA R28, R28, R26, R22 ;  /* 0x0000001a1c1c722b */ /* 0x010fc60000000016 */
[----:B------:R-:W3:Y:S01]  /*0e70*/  LDG.E.64.CONSTANT R26, desc[UR6][R24.64+0x8] ;  /* 0x00000806181a7981 */ /* 0x000ee2000c1e9b00 */
[----:B------:R-:W-:-:S04]  /*0e80*/  IMAD.WIDE R22, R21, 0x8, R2 ;  /* 0x0000000815167825 */ /* 0x000fc800078e0202 */
[----:B--2---:R-:W-:Y:S01]  /*0e90*/  DFMA R28, R16, R12, R28 ;  /* 0x0000000c101c722b */ /* 0x004fe2000000001c */
[----:B------:R0:W2:Y:S04]  /*0ea0*/  LDG.E.64.CONSTANT R16, desc[UR6][R18.64+0x35b760] ;  /* 0x35b7600612107981 */ /* 0x0000a8000c1e9b00 */
[----:B------:R-:W2:Y:S01]  /*0eb0*/  LDG.E.64.CONSTANT R12, desc[UR6][R22.64+-0x10] ;  /* 0xfffff006160c7981 */ /* 0x000ea2000c1e9b00 */
[----:B------:R-:W-:-:S04]  /*0ec0*/  UIADD3 UR4, UPT, UPT, UR4, 0x2c, URZ ;  /* 0x0000002c04047890 */ /* 0x000fc8000fffe0ff */
[----:B------:R-:W-:Y:S01]  /*0ed0*/  UISETP.NE.AND UP0, UPT, UR4, 0x2710, UPT ;  /* 0x000027100400788c */ /* 0x000fe2000bf05270 */
[----:B------:R-:W-:Y:S02]  /*0ee0*/  IADD3 R8, P0, PT, R8, 0x35b760, RZ ;  /* 0x0035b76008087810 */ /* 0x000fe40007f1e0ff */
[----:B0-----:R-:W-:Y:S02]  /*0ef0*/  IADD3 R18, P3, PT, R18, 0x35b760, RZ ;  /* 0x0035b76012127810 */ /* 0x001fe40007f7e0ff */
[----:B------:R-:W-:Y:S02]  /*0f00*/  IADD3 R10, P1, PT, R10, 0x35b760, RZ ;  /* 0x0035b7600a0a7810 */ /* 0x000fe40007f3e0ff */
[----:B------:R-:W-:Y:S02]  /*0f10*/  IADD3 R6, P2, PT, R6, 0x35b760, RZ ;  /* 0x0035b76006067810 */ /* 0x000fe40007f5e0ff */
[----:B------:R-:W-:Y:S02]  /*0f20*/  IADD3.X R19, PT, PT, RZ, R19, RZ, P3, !PT ;  /* 0x00000013ff137210 */ /* 0x000fe40001ffe4ff */
[----:B------:R-:W-:-:S02]  /*0f30*/  IADD3.X R11, PT, PT, RZ, R11, RZ, P1, !PT ;  /* 0x0000000bff0b7210 */ /* 0x000fc40000ffe4ff */
[----:B------:R-:W-:Y:S01]  /*0f40*/  IADD3.X R7, PT, PT, RZ, R7, RZ, P2, !PT ;  /* 0x00000007ff077210 */ /* 0x000fe200017fe4ff */
[----:B---3--:R-:W-:-:S08]  /*0f50*/  DFMA R14, R26, R14, R28 ;  /* 0x0000000e1a0e722b */ /* 0x008fd0000000001c */
[----:B--2---:R-:W-:Y:S01]  /*0f60*/  DFMA R16, R12, R16, R14 ;  /* 0x000000100c10722b */ /* 0x004fe2000000000e */
[----:B------:R-:W-:Y:S01]  /*0f70*/  IMAD.X R15, RZ, RZ, R9, P0 ;  /* 0x000000ffff0f7224 */ /* 0x000fe200000e0609 */
[----:B------:R-:W-:Y:S09]  /*0f80*/  BRA.U UP0, `(.L_x_0) ;  /* 0xfffffff500687547 */ /* 0x000ff2000b83ffff */
[----:B------:R-:W-:Y:S01]  /*0f90*/  STG.E.64 desc[UR6][R4.64], R16 ;  /* 0x0000001004007986 */ /* 0x000fe2000c101b06 */
[----:B------:R-:W-:Y:S05]  /*0fa0*/  EXIT ;  /* 0x000000000000794d */ /* 0x000fea0003800000 */
.L_x_1:
[----:B------:R-:W-:-:S00]  /*0fb0*/  BRA `(.L_x_1) ;  /* 0xfffffffc00fc7947 */ /* 0x000fc0000383ffff */
[----:B------:R-:W-:-:S00]  /*0fc0*/  NOP ;  /* 0x0000000000007918 */ /* 0x000fc00000000000 */
        /* <DEDUP_REMOVED lines=11> */
.L_x_3:


//--------------------- .text._Z15AdderCudaKernelPdPKd --------------------------
	.section	.text._Z15AdderCudaKernelPdPKd,"ax",@progbits
	.align	128
        .global         _Z15AdderCudaKernelPdPKd
        .type           _Z15AdderCudaKernelPdPKd,@function
        .size           _Z15AdderCudaKernelPdPKd,(.L_x_4 - _Z15AdderCudaKernelPdPKd)
        .other          _Z15AdderCudaKernelPdPKd,@"STO_CUDA_ENTRY STV_DEFAULT"
_Z15AdderCudaKernelPdPKd:
.text._Z15AdderCudaKernelPdPKd:
        /* <DEDUP_REMOVED lines=10> */
[----:B------:R-:W0:Y:S01]  /*00a0*/  LDC.64 R2, c[0x0][0x388] ;  /* 0x0000e200ff027b82 */ /* 0x000e220000000a00 */
[----:B------:R-:W1:Y:S01]  /*00b0*/  LDCU.64 UR4, c[0x0][0x358] ;  /* 0x00006b00ff0477ac */ /* 0x000e620008000a00 */
[----:B------:R-:W-:-:S06]  /*00c0*/  IMAD R7, R0, 0x2711, R7 ;  /* 0x0000271100077824 */ /* 0x000fcc00078e0207 */
[----:B------:R-:W2:Y:S01]  /*00d0*/  LDC.64 R4, c[0x0][0x380] ;  /* 0x0000e000ff047b82 */ /* 0x000ea20000000a00 */
[----:B0-----:R-:W-:-:S06]  /*00e0*/  IMAD.WIDE R2, R7, 0x8, R2 ;  /* 0x0000000807027825 */ /* 0x001fcc00078e0202 */
[----:B-1----:R-:W3:Y:S01]  /*00f0*/  LDG.E.64.CONSTANT R2, desc[UR4][R2.64] ;  /* 0x0000000402027981 */ /* 0x002ee2000c1e9b00 */
[----:B--2---:R-:W-:-:S05]  /*0100*/  IMAD.WIDE R4, R7, 0x8, R4 ;  /* 0x0000000807047825 */ /* 0x004fca00078e0204 */
[----:B------:R-:W3:Y:S02]  /*0110*/  LDG.E.64 R6, desc[UR4][R4.64] ;  /* 0x0000000404067981 */ /* 0x000ee4000c1e1b00 */
[----:B---3--:R-:W-:-:S07]  /*0120*/  DADD R6, R2, R6 ;  /* 0x0000000002067229 */ /* 0x008fce0000000006 */
[----:B------:R-:W-:Y:S01]  /*0130*/  STG.E.64 desc[UR4][R4.64], R6 ;  /* 0x0000000604007986 */ /* 0x000fe2000c101b04 */
[----:B------:R-:W-:Y:S05]  /*0140*/  EXIT ;  /* 0x000000000000794d */ /* 0x000fea0003800000 */
.L_x_2:
        /* <DEDUP_REMOVED lines=11> */
.L_x_4:


//--------------------- .nv.shared.reserved.0     --------------------------
	.section	.nv.shared.reserved.0,"aw",@nobits
	.weak		__nv_reservedSMEM_offset_0_alias
	.size		__nv_reservedSMEM_offset_0_alias, 0, 64
	.other		__nv_reservedSMEM_offset_0_alias,@"STO_CUDA_RESERVED_SHARED STV_DEFAULT"
__nv_reservedSMEM_offset_0_alias:
	.zero		0
	.zero		64


//--------------------- .nv.constant0._Z18MultipleCudaKernelPKdS0_Pd --------------------------
	.section	.nv.constant0._Z18MultipleCudaKernelPKdS0_Pd,"a",@progbits
	.sectionflags	@""
	.align	4
.nv.constant0._Z18MultipleCudaKernelPKdS0_Pd:
	.zero		920


//--------------------- .nv.constant0._Z15AdderCudaKernelPdPKd --------------------------
	.section	.nv.constant0._Z15AdderCudaKernelPdPKd,"a",@progbits
	.sectionflags	@""
	.align	4
.nv.constant0._Z15AdderCudaKernelPdPKd:
	.zero		912


//--------------------- SYMBOLS --------------------------

	.type		.nv.reservedSmem.offset0,@object
	.size		.nv.reservedSmem.offset0,0x4
